//
// Generated by NVIDIA NVVM Compiler
//
// Compiler Build ID: CL-36424714
// Cuda compilation tools, release 13.0, V13.0.88
// Based on NVVM 20.0.0
//

.version 9.0
.target sm_100
.address_size 64

	// .globl	_ZN5mopmc9functions4cuda17selectStateValuesEPKdPdPKiPii

.visible .entry _ZN5mopmc9functions4cuda17selectStateValuesEPKdPdPKiPii(
	.param .u64 .ptr .align 1 _ZN5mopmc9functions4cuda17selectStateValuesEPKdPdPKiPii_param_0,
	.param .u64 .ptr .align 1 _ZN5mopmc9functions4cuda17selectStateValuesEPKdPdPKiPii_param_1,
	.param .u64 .ptr .align 1 _ZN5mopmc9functions4cuda17selectStateValuesEPKdPdPKiPii_param_2,
	.param .u64 .ptr .align 1 _ZN5mopmc9functions4cuda17selectStateValuesEPKdPdPKiPii_param_3,
	.param .u32 _ZN5mopmc9functions4cuda17selectStateValuesEPKdPdPKiPii_param_4
)
{
	.reg .pred 	%p<2>;
	.reg .b32 	%r<9>;
	.reg .b64 	%rd<16>;
	.reg .b64 	%fd<2>;

	ld.param.u64 	%rd1, [_ZN5mopmc9functions4cuda17selectStateValuesEPKdPdPKiPii_param_0];
	ld.param.u64 	%rd2, [_ZN5mopmc9functions4cuda17selectStateValuesEPKdPdPKiPii_param_1];
	ld.param.u64 	%rd3, [_ZN5mopmc9functions4cuda17selectStateValuesEPKdPdPKiPii_param_2];
	ld.param.u64 	%rd4, [_ZN5mopmc9functions4cuda17selectStateValuesEPKdPdPKiPii_param_3];
	ld.param.u32 	%r2, [_ZN5mopmc9functions4cuda17selectStateValuesEPKdPdPKiPii_param_4];
	mov.u32 	%r3, %tid.x;
	mov.u32 	%r4, %ctaid.x;
	mov.u32 	%r5, %ntid.x;
	mad.lo.s32 	%r1, %r4, %r5, %r3;
	setp.ge.u32 	%p1, %r1, %r2;
	@%p1 bra 	$L__BB0_2;
	cvta.to.global.u64 	%rd5, %rd3;
	cvta.to.global.u64 	%rd6, %rd4;
	cvta.to.global.u64 	%rd7, %rd1;
	cvta.to.global.u64 	%rd8, %rd2;
	mul.wide.u32 	%rd9, %r1, 4;
	add.s64 	%rd10, %rd5, %rd9;
	ld.global.u32 	%r6, [%rd10];
	add.s64 	%rd11, %rd6, %rd9;
	ld.global.u32 	%r7, [%rd11];
	add.s32 	%r8, %r7, %r6;
	mul.wide.s32 	%rd12, %r8, 8;
	add.s64 	%rd13, %rd7, %rd12;
	ld.global.f64 	%fd1, [%rd13];
	mul.wide.u32 	%rd14, %r1, 8;
	add.s64 	%rd15, %rd8, %rd14;
	st.global.f64 	[%rd15], %fd1;
$L__BB0_2:
	ret;

}
	// .globl	_ZN5mopmc9functions4cuda9aggregateEPKdS3_Pdii
.visible .entry _ZN5mopmc9functions4cuda9aggregateEPKdS3_Pdii(
	.param .u64 .ptr .align 1 _ZN5mopmc9functions4cuda9aggregateEPKdS3_Pdii_param_0,
	.param .u64 .ptr .align 1 _ZN5mopmc9functions4cuda9aggregateEPKdS3_Pdii_param_1,
	.param .u64 .ptr .align 1 _ZN5mopmc9functions4cuda9aggregateEPKdS3_Pdii_param_2,
	.param .u32 _ZN5mopmc9functions4cuda9aggregateEPKdS3_Pdii_param_3,
	.param .u32 _ZN5mopmc9functions4cuda9aggregateEPKdS3_Pdii_param_4
)
{
	.reg .pred 	%p<12>;
	.reg .b32 	%r<114>;
	.reg .b64 	%rd<71>;
	.reg .b64 	%fd<96>;

	ld.param.u64 	%rd4, [_ZN5mopmc9functions4cuda9aggregateEPKdS3_Pdii_param_0];
	ld.param.u64 	%rd6, [_ZN5mopmc9functions4cuda9aggregateEPKdS3_Pdii_param_2];
	ld.param.u32 	%r69, [_ZN5mopmc9functions4cuda9aggregateEPKdS3_Pdii_param_3];
	ld.param.u32 	%r70, [_ZN5mopmc9functions4cuda9aggregateEPKdS3_Pdii_param_4];
	mov.u32 	%r1, %tid.x;
	mov.u32 	%r71, %ctaid.x;
	mov.u32 	%r72, %ntid.x;
	mul.lo.s32 	%r2, %r71, %r72;
	add.s32 	%r3, %r2, %r1;
	setp.ge.u32 	%p1, %r3, %r69;
	setp.lt.s32 	%p2, %r70, 1;
	or.pred  	%p3, %p1, %p2;
	@%p3 bra 	$L__BB1_13;
	cvta.to.global.u64 	%rd7, %rd4;
	cvta.to.global.u64 	%rd8, %rd6;
	mul.wide.u32 	%rd9, %r3, 8;
	add.s64 	%rd1, %rd7, %rd9;
	add.s64 	%rd2, %rd8, %rd9;
	setp.lt.u32 	%p4, %r70, 16;
	mov.b32 	%r110, 0;
	@%p4 bra 	$L__BB1_4;
	ld.global.f64 	%fd94, [%rd2];
	and.b32  	%r74, %r70, 2147483632;
	neg.s32 	%r108, %r74;
	add.s32 	%r75, %r1, %r69;
	add.s32 	%r107, %r75, %r2;
	shl.b32 	%r76, %r69, 1;
	add.s32 	%r106, %r3, %r76;
	mad.lo.s32 	%r105, %r69, 3, %r3;
	shl.b32 	%r77, %r69, 2;
	add.s32 	%r104, %r3, %r77;
	mad.lo.s32 	%r103, %r69, 5, %r3;
	mad.lo.s32 	%r102, %r69, 6, %r3;
	mad.lo.s32 	%r101, %r69, 7, %r3;
	shl.b32 	%r78, %r69, 3;
	add.s32 	%r100, %r3, %r78;
	mad.lo.s32 	%r99, %r69, 9, %r3;
	mad.lo.s32 	%r98, %r69, 10, %r3;
	mad.lo.s32 	%r97, %r69, 11, %r3;
	mad.lo.s32 	%r96, %r69, 12, %r3;
	mad.lo.s32 	%r95, %r69, 13, %r3;
	mad.lo.s32 	%r94, %r69, 14, %r3;
	mad.lo.s32 	%r93, %r69, 15, %r3;
	mov.u32 	%r92, %r3;
$L__BB1_3:
	.pragma "nounroll";
	ld.param.u64 	%rd69, [_ZN5mopmc9functions4cuda9aggregateEPKdS3_Pdii_param_1];
	and.b32  	%r110, %r70, 2147483632;
	ld.global.f64 	%fd7, [%rd1];
	cvta.to.global.u64 	%rd10, %rd69;
	mul.wide.u32 	%rd11, %r92, 8;
	add.s64 	%rd12, %rd10, %rd11;
	ld.global.f64 	%fd8, [%rd12];
	fma.rn.f64 	%fd9, %fd7, %fd8, %fd94;
	st.global.f64 	[%rd2], %fd9;
	ld.global.f64 	%fd10, [%rd1];
	mul.wide.u32 	%rd13, %r107, 8;
	add.s64 	%rd14, %rd10, %rd13;
	ld.global.f64 	%fd11, [%rd14];
	fma.rn.f64 	%fd12, %fd10, %fd11, %fd9;
	st.global.f64 	[%rd2], %fd12;
	ld.global.f64 	%fd13, [%rd1];
	mul.wide.u32 	%rd15, %r106, 8;
	add.s64 	%rd16, %rd10, %rd15;
	ld.global.f64 	%fd14, [%rd16];
	fma.rn.f64 	%fd15, %fd13, %fd14, %fd12;
	st.global.f64 	[%rd2], %fd15;
	ld.global.f64 	%fd16, [%rd1];
	mul.wide.u32 	%rd17, %r105, 8;
	add.s64 	%rd18, %rd10, %rd17;
	ld.global.f64 	%fd17, [%rd18];
	fma.rn.f64 	%fd18, %fd16, %fd17, %fd15;
	st.global.f64 	[%rd2], %fd18;
	ld.global.f64 	%fd19, [%rd1];
	mul.wide.u32 	%rd19, %r104, 8;
	add.s64 	%rd20, %rd10, %rd19;
	ld.global.f64 	%fd20, [%rd20];
	fma.rn.f64 	%fd21, %fd19, %fd20, %fd18;
	st.global.f64 	[%rd2], %fd21;
	ld.global.f64 	%fd22, [%rd1];
	mul.wide.u32 	%rd21, %r103, 8;
	add.s64 	%rd22, %rd10, %rd21;
	ld.global.f64 	%fd23, [%rd22];
	fma.rn.f64 	%fd24, %fd22, %fd23, %fd21;
	st.global.f64 	[%rd2], %fd24;
	ld.global.f64 	%fd25, [%rd1];
	mul.wide.u32 	%rd23, %r102, 8;
	add.s64 	%rd24, %rd10, %rd23;
	ld.global.f64 	%fd26, [%rd24];
	fma.rn.f64 	%fd27, %fd25, %fd26, %fd24;
	st.global.f64 	[%rd2], %fd27;
	ld.global.f64 	%fd28, [%rd1];
	mul.wide.u32 	%rd25, %r101, 8;
	add.s64 	%rd26, %rd10, %rd25;
	ld.global.f64 	%fd29, [%rd26];
	fma.rn.f64 	%fd30, %fd28, %fd29, %fd27;
	st.global.f64 	[%rd2], %fd30;
	ld.global.f64 	%fd31, [%rd1];
	mul.wide.u32 	%rd27, %r100, 8;
	add.s64 	%rd28, %rd10, %rd27;
	ld.global.f64 	%fd32, [%rd28];
	fma.rn.f64 	%fd33, %fd31, %fd32, %fd30;
	st.global.f64 	[%rd2], %fd33;
	ld.global.f64 	%fd34, [%rd1];
	mul.wide.u32 	%rd29, %r99, 8;
	add.s64 	%rd30, %rd10, %rd29;
	ld.global.f64 	%fd35, [%rd30];
	fma.rn.f64 	%fd36, %fd34, %fd35, %fd33;
	st.global.f64 	[%rd2], %fd36;
	ld.global.f64 	%fd37, [%rd1];
	mul.wide.u32 	%rd31, %r98, 8;
	add.s64 	%rd32, %rd10, %rd31;
	ld.global.f64 	%fd38, [%rd32];
	fma.rn.f64 	%fd39, %fd37, %fd38, %fd36;
	st.global.f64 	[%rd2], %fd39;
	ld.global.f64 	%fd40, [%rd1];
	mul.wide.u32 	%rd33, %r97, 8;
	add.s64 	%rd34, %rd10, %rd33;
	ld.global.f64 	%fd41, [%rd34];
	fma.rn.f64 	%fd42, %fd40, %fd41, %fd39;
	st.global.f64 	[%rd2], %fd42;
	ld.global.f64 	%fd43, [%rd1];
	mul.wide.u32 	%rd35, %r96, 8;
	add.s64 	%rd36, %rd10, %rd35;
	ld.global.f64 	%fd44, [%rd36];
	fma.rn.f64 	%fd45, %fd43, %fd44, %fd42;
	st.global.f64 	[%rd2], %fd45;
	ld.global.f64 	%fd46, [%rd1];
	mul.wide.u32 	%rd37, %r95, 8;
	add.s64 	%rd38, %rd10, %rd37;
	ld.global.f64 	%fd47, [%rd38];
	fma.rn.f64 	%fd48, %fd46, %fd47, %fd45;
	st.global.f64 	[%rd2], %fd48;
	ld.global.f64 	%fd49, [%rd1];
	mul.wide.u32 	%rd39, %r94, 8;
	add.s64 	%rd40, %rd10, %rd39;
	ld.global.f64 	%fd50, [%rd40];
	fma.rn.f64 	%fd51, %fd49, %fd50, %fd48;
	st.global.f64 	[%rd2], %fd51;
	ld.global.f64 	%fd52, [%rd1];
	mul.wide.u32 	%rd41, %r93, 8;
	add.s64 	%rd42, %rd10, %rd41;
	ld.global.f64 	%fd53, [%rd42];
	fma.rn.f64 	%fd94, %fd52, %fd53, %fd51;
	st.global.f64 	[%rd2], %fd94;
	add.s32 	%r108, %r108, 16;
	shl.b32 	%r79, %r69, 4;
	add.s32 	%r107, %r107, %r79;
	add.s32 	%r106, %r106, %r79;
	add.s32 	%r105, %r105, %r79;
	add.s32 	%r104, %r104, %r79;
	add.s32 	%r103, %r103, %r79;
	add.s32 	%r102, %r102, %r79;
	add.s32 	%r101, %r101, %r79;
	add.s32 	%r100, %r100, %r79;
	add.s32 	%r99, %r99, %r79;
	add.s32 	%r98, %r98, %r79;
	add.s32 	%r97, %r97, %r79;
	add.s32 	%r96, %r96, %r79;
	add.s32 	%r95, %r95, %r79;
	add.s32 	%r94, %r94, %r79;
	add.s32 	%r93, %r93, %r79;
	add.s32 	%r92, %r92, %r79;
	setp.ne.s32 	%p5, %r108, 0;
	@%p5 bra 	$L__BB1_3;
$L__BB1_4:
	and.b32  	%r56, %r70, 15;
	setp.eq.s32 	%p6, %r56, 0;
	@%p6 bra 	$L__BB1_13;
	ld.param.u64 	%rd70, [_ZN5mopmc9functions4cuda9aggregateEPKdS3_Pdii_param_1];
	cvta.to.global.u64 	%rd3, %rd70;
	and.b32  	%r57, %r70, 7;
	setp.lt.u32 	%p7, %r56, 8;
	@%p7 bra 	$L__BB1_7;
	ld.global.f64 	%fd54, [%rd1];
	mad.lo.s32 	%r80, %r110, %r69, %r3;
	mul.wide.u32 	%rd43, %r80, 8;
	add.s64 	%rd44, %rd3, %rd43;
	ld.global.f64 	%fd55, [%rd44];
	ld.global.f64 	%fd56, [%rd2];
	fma.rn.f64 	%fd57, %fd54, %fd55, %fd56;
	st.global.f64 	[%rd2], %fd57;
	ld.global.f64 	%fd58, [%rd1];
	add.s32 	%r81, %r80, %r69;
	mul.wide.u32 	%rd45, %r81, 8;
	add.s64 	%rd46, %rd3, %rd45;
	ld.global.f64 	%fd59, [%rd46];
	fma.rn.f64 	%fd60, %fd58, %fd59, %fd57;
	st.global.f64 	[%rd2], %fd60;
	ld.global.f64 	%fd61, [%rd1];
	add.s32 	%r82, %r81, %r69;
	mul.wide.u32 	%rd47, %r82, 8;
	add.s64 	%rd48, %rd3, %rd47;
	ld.global.f64 	%fd62, [%rd48];
	fma.rn.f64 	%fd63, %fd61, %fd62, %fd60;
	st.global.f64 	[%rd2], %fd63;
	ld.global.f64 	%fd64, [%rd1];
	add.s32 	%r83, %r82, %r69;
	mul.wide.u32 	%rd49, %r83, 8;
	add.s64 	%rd50, %rd3, %rd49;
	ld.global.f64 	%fd65, [%rd50];
	fma.rn.f64 	%fd66, %fd64, %fd65, %fd63;
	st.global.f64 	[%rd2], %fd66;
	ld.global.f64 	%fd67, [%rd1];
	add.s32 	%r84, %r83, %r69;
	mul.wide.u32 	%rd51, %r84, 8;
	add.s64 	%rd52, %rd3, %rd51;
	ld.global.f64 	%fd68, [%rd52];
	fma.rn.f64 	%fd69, %fd67, %fd68, %fd66;
	st.global.f64 	[%rd2], %fd69;
	ld.global.f64 	%fd70, [%rd1];
	add.s32 	%r85, %r84, %r69;
	mul.wide.u32 	%rd53, %r85, 8;
	add.s64 	%rd54, %rd3, %rd53;
	ld.global.f64 	%fd71, [%rd54];
	fma.rn.f64 	%fd72, %fd70, %fd71, %fd69;
	st.global.f64 	[%rd2], %fd72;
	ld.global.f64 	%fd73, [%rd1];
	add.s32 	%r86, %r85, %r69;
	mul.wide.u32 	%rd55, %r86, 8;
	add.s64 	%rd56, %rd3, %rd55;
	ld.global.f64 	%fd74, [%rd56];
	fma.rn.f64 	%fd75, %fd73, %fd74, %fd72;
	st.global.f64 	[%rd2], %fd75;
	ld.global.f64 	%fd76, [%rd1];
	add.s32 	%r87, %r86, %r69;
	mul.wide.u32 	%rd57, %r87, 8;
	add.s64 	%rd58, %rd3, %rd57;
	ld.global.f64 	%fd77, [%rd58];
	fma.rn.f64 	%fd78, %fd76, %fd77, %fd75;
	st.global.f64 	[%rd2], %fd78;
	add.s32 	%r110, %r110, 8;
$L__BB1_7:
	setp.eq.s32 	%p8, %r57, 0;
	@%p8 bra 	$L__BB1_13;
	and.b32  	%r60, %r70, 3;
	setp.lt.u32 	%p9, %r57, 4;
	@%p9 bra 	$L__BB1_10;
	ld.global.f64 	%fd79, [%rd1];
	mad.lo.s32 	%r88, %r110, %r69, %r3;
	mul.wide.u32 	%rd59, %r88, 8;
	add.s64 	%rd60, %rd3, %rd59;
	ld.global.f64 	%fd80, [%rd60];
	ld.global.f64 	%fd81, [%rd2];
	fma.rn.f64 	%fd82, %fd79, %fd80, %fd81;
	st.global.f64 	[%rd2], %fd82;
	ld.global.f64 	%fd83, [%rd1];
	add.s32 	%r89, %r88, %r69;
	mul.wide.u32 	%rd61, %r89, 8;
	add.s64 	%rd62, %rd3, %rd61;
	ld.global.f64 	%fd84, [%rd62];
	fma.rn.f64 	%fd85, %fd83, %fd84, %fd82;
	st.global.f64 	[%rd2], %fd85;
	ld.global.f64 	%fd86, [%rd1];
	add.s32 	%r90, %r89, %r69;
	mul.wide.u32 	%rd63, %r90, 8;
	add.s64 	%rd64, %rd3, %rd63;
	ld.global.f64 	%fd87, [%rd64];
	fma.rn.f64 	%fd88, %fd86, %fd87, %fd85;
	st.global.f64 	[%rd2], %fd88;
	ld.global.f64 	%fd89, [%rd1];
	add.s32 	%r91, %r90, %r69;
	mul.wide.u32 	%rd65, %r91, 8;
	add.s64 	%rd66, %rd3, %rd65;
	ld.global.f64 	%fd90, [%rd66];
	fma.rn.f64 	%fd91, %fd89, %fd90, %fd88;
	st.global.f64 	[%rd2], %fd91;
	add.s32 	%r110, %r110, 4;
$L__BB1_10:
	setp.eq.s32 	%p10, %r60, 0;
	@%p10 bra 	$L__BB1_13;
	ld.global.f64 	%fd95, [%rd2];
	mad.lo.s32 	%r113, %r110, %r69, %r3;
	neg.s32 	%r112, %r60;
$L__BB1_12:
	.pragma "nounroll";
	ld.global.f64 	%fd92, [%rd1];
	mul.wide.u32 	%rd67, %r113, 8;
	add.s64 	%rd68, %rd3, %rd67;
	ld.global.f64 	%fd93, [%rd68];
	fma.rn.f64 	%fd95, %fd92, %fd93, %fd95;
	st.global.f64 	[%rd2], %fd95;
	add.s32 	%r113, %r113, %r69;
	add.s32 	%r112, %r112, 1;
	setp.ne.s32 	%p11, %r112, 0;
	@%p11 bra 	$L__BB1_12;
$L__BB1_13:
	ret;

}


// ===== COMPILED SASS (sm_100) =====

	.target	sm_100

	.elftype	@"ET_EXEC"


//--------------------- .note.nv.tkinfo           --------------------------
	.section	.note.nv.tkinfo,"",@"SHT_NOTE"
	.sectionflags	@"SHF_NOTE_NV_TKINFO"
	.tkinfo
        /*0018*/ 	.word	0x00000002
        /*0030*/ 	.string	""
        /*0030*/ 	.string	"ptxas"
        /*0030*/ 	.string	"Cuda compilation tools, release 13.0, V13.0.88"
        /*0030*/ 	.string	"Build cuda_13.0.r13.0/compiler.36424714_0"
        /*0030*/ 	.string	"-arch sm_100 -m 64 "



//--------------------- .note.nv.cuinfo           --------------------------
	.section	.note.nv.cuinfo,"",@"SHT_NOTE"
	.sectionflags	@"SHF_NOTE_NV_CUINFO"
        /*0018*/ 	.short	0x0002
        /*001a*/ 	.short	0x0064
        /*001c*/ 	.short	0x0082
	.zero		2


//--------------------- .nv.info                  --------------------------
	.section	.nv.info,"",@"SHT_CUDA_INFO"
	.align	4


	//----- nvinfo : EIATTR_REGCOUNT
	.align		4
        /*0000*/ 	.byte	0x04, 0x2f
        /*0002*/ 	.short	(.L_1 - .L_0)
	.align		4
.L_0:
        /*0004*/ 	.word	index@(_ZN5mopmc9functions4cuda17selectStateValuesEPKdPdPKiPii)
        /*0008*/ 	.word	0x0000000e


	//----- nvinfo : EIATTR_FRAME_SIZE
	.align		4
.L_1:
        /*000c*/ 	.byte	0x04, 0x11
        /*000e*/ 	.short	(.L_3 - .L_2)
	.align		4
.L_2:
        /*0010*/ 	.word	index@(_ZN5mopmc9functions4cuda17selectStateValuesEPKdPdPKiPii)
        /*0014*/ 	.word	0x00000000


	//----- nvinfo : EIATTR_REGCOUNT
	.align		4
.L_3:
        /*0018*/ 	.byte	0x04, 0x2f
        /*001a*/ 	.short	(.L_5 - .L_4)
	.align		4
.L_4:
        /*001c*/ 	.word	index@(_ZN5mopmc9functions4cuda9aggregateEPKdS3_Pdii)
        /*0020*/ 	.word	0x00000028


	//----- nvinfo : EIATTR_FRAME_SIZE
	.align		4
.L_5:
        /*0024*/ 	.byte	0x04, 0x11
        /*0026*/ 	.short	(.L_7 - .L_6)
	.align		4
.L_6:
        /*0028*/ 	.word	index@(_ZN5mopmc9functions4cuda9aggregateEPKdS3_Pdii)
        /*002c*/ 	.word	0x00000000


	//----- nvinfo : EIATTR_MIN_STACK_SIZE
	.align		4
.L_7:
        /*0030*/ 	.byte	0x04, 0x12
        /*0032*/ 	.short	(.L_9 - .L_8)
	.align		4
.L_8:
        /*0034*/ 	.word	index@(_ZN5mopmc9functions4cuda9aggregateEPKdS3_Pdii)
        /*0038*/ 	.word	0x00000000


	//----- nvinfo : EIATTR_MIN_STACK_SIZE
	.align		4
.L_9:
        /*003c*/ 	.byte	0x04, 0x12
        /*003e*/ 	.short	(.L_11 - .L_10)
	.align		4
.L_10:
        /*0040*/ 	.word	index@(_ZN5mopmc9functions4cuda17selectStateValuesEPKdPdPKiPii)
        /*0044*/ 	.word	0x00000000
.L_11:


//--------------------- .nv.compat                --------------------------
	.section	.nv.compat,"",@"SHT_CUDA_COMPAT_INFO"
	.align	4
        /*0000*/ 	.byte	0x02, 0x09, 0x00, 0x00, 0x02, 0x02, 0x01, 0x00, 0x02, 0x05, 0x05, 0x00, 0x03, 0x07, 0x01, 0x01
        /*0010*/ 	.byte	0x02, 0x03, 0x00, 0x00, 0x02, 0x06, 0x01, 0x00, 0x04, 0x0b, 0x08, 0x00, 0x01, 0x00, 0x00, 0x00
        /*0020*/ 	.byte	0x00, 0x00, 0x00, 0x00


//--------------------- .nv.info._ZN5mopmc9functions4cuda9aggregateEPKdS3_Pdii --------------------------
	.section	.nv.info._ZN5mopmc9functions4cuda9aggregateEPKdS3_Pdii,"",@"SHT_CUDA_INFO"
	.sectionflags	@""
	.align	4


	//----- nvinfo : EIATTR_CUDA_API_VERSION
	.align		4
        /*0000*/ 	.byte	0x04, 0x37
        /*0002*/ 	.short	(.L_13 - .L_12)
.L_12:
        /*0004*/ 	.word	0x00000082


	//----- nvinfo : EIATTR_KPARAM_INFO
	.align		4
.L_13:
        /*0008*/ 	.byte	0x04, 0x17
        /*000a*/ 	.short	(.L_15 - .L_14)
.L_14:
        /*000c*/ 	.word	0x00000000
        /*0010*/ 	.short	0x0004
        /*0012*/ 	.short	0x001c
        /*0014*/ 	.byte	0x00, 0xf0, 0x11, 0x00


	//----- nvinfo : EIATTR_KPARAM_INFO
	.align		4
.L_15:
        /*0018*/ 	.byte	0x04, 0x17
        /*001a*/ 	.short	(.L_17 - .L_16)
.L_16:
        /*001c*/ 	.word	0x00000000
        /*0020*/ 	.short	0x0003
        /*0022*/ 	.short	0x0018
        /*0024*/ 	.byte	0x00, 0xf0, 0x11, 0x00


	//----- nvinfo : EIATTR_KPARAM_INFO
	.align		4
.L_17:
        /*0028*/ 	.byte	0x04, 0x17
        /*002a*/ 	.short	(.L_19 - .L_18)
.L_18:
        /*002c*/ 	.word	0x00000000
        /*0030*/ 	.short	0x0002
        /*0032*/ 	.short	0x0010
        /*0034*/ 	.byte	0x00, 0xf5, 0x21, 0x00


	//----- nvinfo : EIATTR_KPARAM_INFO
	.align		4
.L_19:
        /*0038*/ 	.byte	0x04, 0x17
        /*003a*/ 	.short	(.L_21 - .L_20)
.L_20:
        /*003c*/ 	.word	0x00000000
        /*0040*/ 	.short	0x0001
        /*0042*/ 	.short	0x0008
        /*0044*/ 	.byte	0x00, 0xf5, 0x21, 0x00


	//----- nvinfo : EIATTR_KPARAM_INFO
	.align		4
.L_21:
        /*0048*/ 	.byte	0x04, 0x17
        /*004a*/ 	.short	(.L_23 - .L_22)
.L_22:
        /*004c*/ 	.word	0x00000000
        /*0050*/ 	.short	0x0000
        /*0052*/ 	.short	0x0000
        /*0054*/ 	.byte	0x00, 0xf5, 0x21, 0x00


	//----- nvinfo : EIATTR_SPARSE_MMA_MASK
	.align		4
.L_23:
        /*0058*/ 	.byte	0x03, 0x50
        /*005a*/ 	.short	0x0000


	//----- nvinfo : EIATTR_MAXREG_COUNT
	.align		4
        /*005c*/ 	.byte	0x03, 0x1b
        /*005e*/ 	.short	0x00ff


	//----- nvinfo : EIATTR_MERCURY_ISA_VERSION
	.align		4
        /*0060*/ 	.byte	0x03, 0x5f
        /*0062*/ 	.short	0x0101


	//----- nvinfo : EIATTR_VRC_CTA_INIT_COUNT
	.align		4
        /*0064*/ 	.byte	0x02, 0x4a
	.zero		1
	.zero		1


	//----- nvinfo : EIATTR_EXIT_INSTR_OFFSETS
	.align		4
        /*0068*/ 	.byte	0x04, 0x1c
        /*006a*/ 	.short	(.L_25 - .L_24)


	//   ....[0]....
.L_24:
        /*006c*/ 	.word	0x00000090


	//   ....[1]....
        /*0070*/ 	.word	0x000008d0


	//   ....[2]....
        /*0074*/ 	.word	0x00000c50


	//   ....[3]....
        /*0078*/ 	.word	0x00000e50


	//   ....[4]....
        /*007c*/ 	.word	0x00000f30


	//----- nvinfo : EIATTR_CBANK_PARAM_SIZE
	.align		4
.L_25:
        /*0080*/ 	.byte	0x03, 0x19
        /*0082*/ 	.short	0x0020


	//----- nvinfo : EIATTR_PARAM_CBANK
	.align		4
        /*0084*/ 	.byte	0x04, 0x0a
        /*0086*/ 	.short	(.L_27 - .L_26)
	.align		4
.L_26:
        /*0088*/ 	.word	index@(.nv.constant0._ZN5mopmc9functions4cuda9aggregateEPKdS3_Pdii)
        /*008c*/ 	.short	0x0380
        /*008e*/ 	.short	0x0020


	//----- nvinfo : EIATTR_SW_WAR
	.align		4
.L_27:
        /*0090*/ 	.byte	0x04, 0x36
        /*0092*/ 	.short	(.L_29 - .L_28)
.L_28:
        /*0094*/ 	.word	0x00000008
.L_29:


//--------------------- .nv.info._ZN5mopmc9functions4cuda17selectStateValuesEPKdPdPKiPii --------------------------
	.section	.nv.info._ZN5mopmc9functions4cuda17selectStateValuesEPKdPdPKiPii,"",@"SHT_CUDA_INFO"
	.sectionflags	@""
	.align	4


	//----- nvinfo : EIATTR_CUDA_API_VERSION
	.align		4
        /*0000*/ 	.byte	0x04, 0x37
        /*0002*/ 	.short	(.L_31 - .L_30)
.L_30:
        /*0004*/ 	.word	0x00000082


	//----- nvinfo : EIATTR_KPARAM_INFO
	.align		4
.L_31:
        /*0008*/ 	.byte	0x04, 0x17
        /*000a*/ 	.short	(.L_33 - .L_32)
.L_32:
        /*000c*/ 	.word	0x00000000
        /*0010*/ 	.short	0x0004
        /*0012*/ 	.short	0x0020
        /*0014*/ 	.byte	0x00, 0xf0, 0x11, 0x00


	//----- nvinfo : EIATTR_KPARAM_INFO
	.align		4
.L_33:
        /*0018*/ 	.byte	0x04, 0x17
        /*001a*/ 	.short	(.L_35 - .L_34)
.L_34:
        /*001c*/ 	.word	0x00000000
        /*0020*/ 	.short	0x0003
        /*0022*/ 	.short	0x0018
        /*0024*/ 	.byte	0x00, 0xf5, 0x21, 0x00


	//----- nvinfo : EIATTR_KPARAM_INFO
	.align		4
.L_35:
        /*0028*/ 	.byte	0x04, 0x17
        /*002a*/ 	.short	(.L_37 - .L_36)
.L_36:
        /*002c*/ 	.word	0x00000000
        /*0030*/ 	.short	0x0002
        /*0032*/ 	.short	0x0010
        /*0034*/ 	.byte	0x00, 0xf5, 0x21, 0x00


	//----- nvinfo : EIATTR_KPARAM_INFO
	.align		4
.L_37:
        /*0038*/ 	.byte	0x04, 0x17
        /*003a*/ 	.short	(.L_39 - .L_38)
.L_38:
        /*003c*/ 	.word	0x00000000
        /*0040*/ 	.short	0x0001
        /*0042*/ 	.short	0x0008
        /*0044*/ 	.byte	0x00, 0xf5, 0x21, 0x00


	//----- nvinfo : EIATTR_KPARAM_INFO
	.align		4
.L_39:
        /*0048*/ 	.byte	0x04, 0x17
        /*004a*/ 	.short	(.L_41 - .L_40)
.L_40:
        /*004c*/ 	.word	0x00000000
        /*0050*/ 	.short	0x0000
        /*0052*/ 	.short	0x0000
        /*0054*/ 	.byte	0x00, 0xf5, 0x21, 0x00


	//----- nvinfo : EIATTR_SPARSE_MMA_MASK
	.align		4
.L_41:
        /*0058*/ 	.byte	0x03, 0x50
        /*005a*/ 	.short	0x0000


	//----- nvinfo : EIATTR_MAXREG_COUNT
	.align		4
        /*005c*/ 	.byte	0x03, 0x1b
        /*005e*/ 	.short	0x00ff


	//----- nvinfo : EIATTR_MERCURY_ISA_VERSION
	.align		4
        /*0060*/ 	.byte	0x03, 0x5f
        /*0062*/ 	.short	0x0101


	//----- nvinfo : EIATTR_VRC_CTA_INIT_COUNT
	.align		4
        /*0064*/ 	.byte	0x02, 0x4a
	.zero		1
	.zero		1


	//----- nvinfo : EIATTR_EXIT_INSTR_OFFSETS
	.align		4
        /*0068*/ 	.byte	0x04, 0x1c
        /*006a*/ 	.short	(.L_43 - .L_42)


	//   ....[0]....
.L_42:
        /*006c*/ 	.word	0x00000070


	//   ....[1]....
        /*0070*/ 	.word	0x00000160


	//----- nvinfo : EIATTR_CBANK_PARAM_SIZE
	.align		4
.L_43:
        /*0074*/ 	.byte	0x03, 0x19
        /*0076*/ 	.short	0x0024


	//----- nvinfo : EIATTR_PARAM_CBANK
	.align		4
        /*0078*/ 	.byte	0x04, 0x0a
        /*007a*/ 	.short	(.L_45 - .L_44)
	.align		4
.L_44:
        /*007c*/ 	.word	index@(.nv.constant0._ZN5mopmc9functions4cuda17selectStateValuesEPKdPdPKiPii)
        /*0080*/ 	.short	0x0380
        /*0082*/ 	.short	0x0024


	//----- nvinfo : EIATTR_SW_WAR
	.align		4
.L_45:
        /*0084*/ 	.byte	0x04, 0x36
        /*0086*/ 	.short	(.L_47 - .L_46)
.L_46:
        /*0088*/ 	.word	0x00000008
.L_47:


//--------------------- .nv.callgraph             --------------------------
	.section	.nv.callgraph,"",@"SHT_CUDA_CALLGRAPH"
	.align	4
	.sectionentsize	8
	.align		4
        /*0000*/ 	.word	0x00000000
	.align		4
        /*0004*/ 	.word	0xffffffff
	.align		4
        /*0008*/ 	.word	0x00000000
	.align		4
        /*000c*/ 	.word	0xfffffffe
	.align		4
        /*0010*/ 	.word	0x00000000
	.align		4
        /*0014*/ 	.word	0xfffffffd
	.align		4
        /*0018*/ 	.word	0x00000000
	.align		4
        /*001c*/ 	.word	0xfffffffc


//--------------------- .text._ZN5mopmc9functions4cuda9aggregateEPKdS3_Pdii --------------------------
	.section	.text._ZN5mopmc9functions4cuda9aggregateEPKdS3_Pdii,"ax",@progbits
	.align	128
        .global         _ZN5mopmc9functions4cuda9aggregateEPKdS3_Pdii
        .type           _ZN5mopmc9functions4cuda9aggregateEPKdS3_Pdii,@function
        .size           _ZN5mopmc9functions4cuda9aggregateEPKdS3_Pdii,(.L_x_7 - _ZN5mopmc9functions4cuda9aggregateEPKdS3_Pdii)
        .other          _ZN5mopmc9functions4cuda9aggregateEPKdS3_Pdii,@"STO_CUDA_ENTRY STV_DEFAULT"
_ZN5mopmc9functions4cuda9aggregateEPKdS3_Pdii:
.text._ZN5mopmc9functions4cuda9aggregateEPKdS3_Pdii:
[----:B------:R-:W-:Y:S01]  /*0000*/  LDC R1, c[0x0][0x37c] ;  /* 0x0000df00ff017b82 */ /* 0x000fe20000000800 */
[----:B------:R-:W0:Y:S07]  /*0010*/  S2R R7, SR_TID.X ;  /* 0x0000000000077919 */ /* 0x000e2e0000002100 */
[----:B------:R-:W1:Y:S01]  /*0020*/  S2UR UR5, SR_CTAID.X ;  /* 0x00000000000579c3 */ /* 0x000e620000002500 */
[----:B------:R-:W1:Y:S07]  /*0030*/  LDCU UR4, c[0x0][0x360] ;  /* 0x00006c00ff0477ac */ /* 0x000e6e0008000800 */
[----:B------:R-:W2:Y:S01]  /*0040*/  LDC.64 R4, c[0x0][0x398] ;  /* 0x0000e600ff047b82 */ /* 0x000ea20000000a00 */
[----:B-1----:R-:W-:-:S06]  /*0050*/  UIMAD UR5, UR5, UR4, URZ ;  /* 0x00000004050572a4 */ /* 0x002fcc000f8e02ff */
[----:B0-----:R-:W-:Y:S02]  /*0060*/  IADD3 R3, PT, PT, R7, UR5, RZ ;  /* 0x0000000507037c10 */ /* 0x001fe4000fffe0ff */
[----:B--2---:R-:W-:-:S04]  /*0070*/  ISETP.GE.AND P0, PT, R5, 0x1, PT ;  /* 0x000000010500780c */ /* 0x004fc80003f06270 */
[----:B------:R-:W-:-:S13]  /*0080*/  ISETP.GE.U32.OR P0, PT, R3, R4, !P0 ;  /* 0x000000040300720c */ /* 0x000fda0004706470 */
[----:B------:R-:W-:Y:S05]  /*0090*/  @P0 EXIT ;  /* 0x000000000000094d */ /* 0x000fea0003800000 */
[----:B------:R-:W0:Y:S01]  /*00a0*/  LDC.64 R22, c[0x0][0x380] ;  /* 0x0000e000ff167b82 */ /* 0x000e220000000a00 */
[----:B------:R-:W-:Y:S01]  /*00b0*/  ISETP.GE.U32.AND P0, PT, R5, 0x10, PT ;  /* 0x000000100500780c */ /* 0x000fe20003f06070 */
[----:B------:R-:W1:Y:S01]  /*00c0*/  LDCU.64 UR6, c[0x0][0x358] ;  /* 0x00006b00ff0677ac */ /* 0x000e620008000a00 */
[----:B------:R-:W-:-:S05]  /*00d0*/  UMOV UR4, URZ ;  /* 0x000000ff00047c82 */ /* 0x000fca0008000000 */
[----:B------:R-:W2:Y:S01]  /*00e0*/  LDC.64 R24, c[0x0][0x390] ;  /* 0x0000e400ff187b82 */ /* 0x000ea20000000a00 */
[----:B0-----:R-:W-:-:S04]  /*00f0*/  IMAD.WIDE.U32 R22, R3, 0x8, R22 ;  /* 0x0000000803167825 */ /* 0x001fc800078e0016 */
[----:B--2---:R-:W-:Y:S01]  /*0100*/  IMAD.WIDE.U32 R24, R3, 0x8, R24 ;  /* 0x0000000803187825 */ /* 0x004fe200078e0018 */
[----:B-1----:R-:W-:Y:S06]  /*0110*/  @!P0 BRA `(.L_x_0) ;  /* 0x0000000400e48947 */ /* 0x002fec0003800000 */
[----:B------:R0:W5:Y:S01]  /*0120*/  LDG.E.64 R32, desc[UR6][R24.64] ;  /* 0x0000000618207981 */ /* 0x000162000c1e1b00 */
[----:B------:R-:W-:Y:S01]  /*0130*/  LOP3.LUT R0, R5, 0x7ffffff0, RZ, 0xc0, !PT ;  /* 0x7ffffff005007812 */ /* 0x000fe200078ec0ff */
[C---:B------:R-:W-:Y:S01]  /*0140*/  IMAD R11, R4.reuse, 0x5, R3 ;  /* 0x00000005040b7824 */ /* 0x040fe200078e0203 */
[C---:B------:R-:W-:Y:S01]  /*0150*/  IADD3 R14, PT, PT, R4.reuse, UR5, R7 ;  /* 0x00000005040e7c10 */ /* 0x040fe2000fffe007 */
[C-C-:B------:R-:W-:Y:S01]  /*0160*/  IMAD R7, R4.reuse, 0x3, R3.reuse ;  /* 0x0000000304077824 */ /* 0x140fe200078e0203 */
[CC--:B------:R-:W-:Y:S01]  /*0170*/  LEA R5, R4.reuse, R3.reuse, 0x1 ;  /* 0x0000000304057211 */ /* 0x0c0fe200078e08ff */
[C-C-:B------:R-:W-:Y:S01]  /*0180*/  IMAD R13, R4.reuse, 0x6, R3.reuse ;  /* 0x00000006040d7824 */ /* 0x140fe200078e0203 */
[CC--:B------:R-:W-:Y:S01]  /*0190*/  LEA R9, R4.reuse, R3.reuse, 0x2 ;  /* 0x0000000304097211 */ /* 0x0c0fe200078e10ff */
[C-C-:B------:R-:W-:Y:S01]  /*01a0*/  IMAD R15, R4.reuse, 0x7, R3.reuse ;  /* 0x00000007040f7824 */ /* 0x140fe200078e0203 */
[CC--:B------:R-:W-:Y:S01]  /*01b0*/  LEA R17, R4.reuse, R3.reuse, 0x3 ;  /* 0x0000000304117211 */ /* 0x0c0fe200078e18ff */
[C-C-:B------:R-:W-:Y:S01]  /*01c0*/  IMAD R19, R4.reuse, 0x9, R3.reuse ;  /* 0x0000000904137824 */ /* 0x140fe200078e0203 */
[----:B------:R-:W-:Y:S01]  /*01d0*/  MOV R12, R3 ;  /* 0x00000003000c7202 */ /* 0x000fe20000000f00 */
[--C-:B------:R-:W-:Y:S01]  /*01e0*/  IMAD R21, R4, 0xa, R3.reuse ;  /* 0x0000000a04157824 */ /* 0x100fe200078e0203 */
[----:B------:R-:W-:Y:S01]  /*01f0*/  IADD3 R0, PT, PT, -R0, RZ, RZ ;  /* 0x000000ff00007210 */ /* 0x000fe20007ffe1ff */
[----:B------:R-:W-:-:S02]  /*0200*/  IMAD R37, R4, 0xb, R3 ;  /* 0x0000000b04257824 */ /* 0x000fc400078e0203 */
[C-C-:B------:R-:W-:Y:S02]  /*0210*/  IMAD R2, R4.reuse, 0xc, R3.reuse ;  /* 0x0000000c04027824 */ /* 0x140fe400078e0203 */
[C-C-:B------:R-:W-:Y:S02]  /*0220*/  IMAD R6, R4.reuse, 0xd, R3.reuse ;  /* 0x0000000d04067824 */ /* 0x140fe400078e0203 */
[C-C-:B------:R-:W-:Y:S02]  /*0230*/  IMAD R8, R4.reuse, 0xe, R3.reuse ;  /* 0x0000000e04087824 */ /* 0x140fe400078e0203 */
[----:B0-----:R-:W-:-:S07]  /*0240*/  IMAD R10, R4, 0xf, R3 ;  /* 0x0000000f040a7824 */ /* 0x001fce00078e0203 */
.L_x_1:
[----:B0-----:R-:W0:Y:S01]  /*0250*/  LDC.64 R26, c[0x0][0x388] ;  /* 0x0000e200ff1a7b82 */ /* 0x001e220000000a00 */
[----:B------:R-:W2:Y:S01]  /*0260*/  LDG.E.64 R28, desc[UR6][R22.64] ;  /* 0x00000006161c7981 */ /* 0x000ea2000c1e1b00 */
[----:B0-----:R-:W-:-:S06]  /*0270*/  IMAD.WIDE.U32 R30, R12, 0x8, R26 ;  /* 0x000000080c1e7825 */ /* 0x001fcc00078e001a */
[----:B------:R-:W2:Y:S02]  /*0280*/  LDG.E.64 R30, desc[UR6][R30.64] ;  /* 0x000000061e1e7981 */ /* 0x000ea4000c1e1b00 */
[----:B--2--5:R-:W-:Y:S01]  /*0290*/  DFMA R30, R28, R30, R32 ;  /* 0x0000001e1c1e722b */ /* 0x024fe20000000020 */
[----:B------:R-:W-:-:S06]  /*02a0*/  IMAD.WIDE.U32 R32, R14, 0x8, R26 ;  /* 0x000000080e207825 */ /* 0x000fcc00078e001a */
[----:B------:R0:W-:Y:S04]  /*02b0*/  STG.E.64 desc[UR6][R24.64], R30 ;  /* 0x0000001e18007986 */ /* 0x0001e8000c101b06 */
[----:B------:R-:W2:Y:S04]  /*02c0*/  LDG.E.64 R32, desc[UR6][R32.64] ;  /* 0x0000000620207981 */ /* 0x000ea8000c1e1b00 */
[----:B------:R-:W2:Y:S01]  /*02d0*/  LDG.E.64 R28, desc[UR6][R22.64] ;  /* 0x00000006161c7981 */ /* 0x000ea2000c1e1b00 */
[----:B------:R-:W-:Y:S01]  /*02e0*/  IMAD.WIDE.U32 R34, R5, 0x8, R26 ;  /* 0x0000000805227825 */ /* 0x000fe200078e001a */
[----:B--2---:R-:W-:-:S07]  /*02f0*/  DFMA R32, R28, R32, R30 ;  /* 0x000000201c20722b */ /* 0x004fce000000001e */
[----:B------:R1:W-:Y:S04]  /*0300*/  STG.E.64 desc[UR6][R24.64], R32 ;  /* 0x0000002018007986 */ /* 0x0003e8000c101b06 */
[----:B------:R-:W2:Y:S04]  /*0310*/  LDG.E.64 R34, desc[UR6][R34.64] ;  /* 0x0000000622227981 */ /* 0x000ea8000c1e1b00 */
[----:B------:R-:W2:Y:S02]  /*0320*/  LDG.E.64 R28, desc[UR6][R22.64] ;  /* 0x00000006161c7981 */ /* 0x000ea4000c1e1b00 */
[----:B--2---:R-:W-:Y:S01]  /*0330*/  DFMA R34, R28, R34, R32 ;  /* 0x000000221c22722b */ /* 0x004fe20000000020 */
[----:B------:R-:W-:-:S06]  /*0340*/  IMAD.WIDE.U32 R28, R7, 0x8, R26 ;  /* 0x00000008071c7825 */ /* 0x000fcc00078e001a */
[----:B------:R2:W-:Y:S04]  /*0350*/  STG.E.64 desc[UR6][R24.64], R34 ;  /* 0x0000002218007986 */ /* 0x0005e8000c101b06 */
[----:B0-----:R-:W3:Y:S04]  /*0360*/  LDG.E.64 R30, desc[UR6][R28.64] ;  /* 0x000000061c1e7981 */ /* 0x001ee8000c1e1b00 */
[----:B------:R-:W3:Y:S01]  /*0370*/  LDG.E.64 R28, desc[UR6][R22.64] ;  /* 0x00000006161c7981 */ /* 0x000ee2000c1e1b00 */
[----:B-1----:R-:W-:Y:S01]  /*0380*/  IMAD.WIDE.U32 R32, R9, 0x8, R26 ;  /* 0x0000000809207825 */ /* 0x002fe200078e001a */
[----:B---3--:R-:W-:-:S07]  /*0390*/  DFMA R30, R28, R30, R34 ;  /* 0x0000001e1c1e722b */ /* 0x008fce0000000022 */
[----:B------:R0:W-:Y:S04]  /*03a0*/  STG.E.64 desc[UR6][R24.64], R30 ;  /* 0x0000001e18007986 */ /* 0x0001e8000c101b06 */
[----:B------:R-:W3:Y:S04]  /*03b0*/  LDG.E.64 R32, desc[UR6][R32.64] ;  /* 0x0000000620207981 */ /* 0x000ee8000c1e1b00 */
[----:B------:R-:W3:Y:S01]  /*03c0*/  LDG.E.64 R28, desc[UR6][R22.64] ;  /* 0x00000006161c7981 */ /* 0x000ee2000c1e1b00 */
[----:B--2---:R-:W-:Y:S01]  /*03d0*/  IMAD.WIDE.U32 R34, R11, 0x8, R26 ;  /* 0x000000080b227825 */ /* 0x004fe200078e001a */
[----:B---3--:R-:W-:-:S07]  /*03e0*/  DFMA R32, R28, R32, R30 ;  /* 0x000000201c20722b */ /* 0x008fce000000001e */
        /* <DEDUP_REMOVED lines=35> */
[----:B------:R-:W-:Y:S04]  /*0620*/  STG.E.64 desc[UR6][R24.64], R34 ;  /* 0x0000002218007986 */ /* 0x000fe8000c101b06 */
[----:B------:R-:W2:Y:S04]  /*0630*/  LDG.E.64 R28, desc[UR6][R28.64] ;  /* 0x000000061c1c7981 */ /* 0x000ea8000c1e1b00 */
[----:B0-----:R-:W2:Y:S02]  /*0640*/  LDG.E.64 R30, desc[UR6][R22.64] ;  /* 0x00000006161e7981 */ /* 0x001ea4000c1e1b00 */
[----:B--2---:R-:W-:Y:S01]  /*0650*/  DFMA R28, R30, R28, R34 ;  /* 0x0000001c1e1c722b */ /* 0x004fe20000000022 */
[----:B------:R-:W-:-:S06]  /*0660*/  IMAD.WIDE.U32 R30, R6, 0x8, R26 ;  /* 0x00000008061e7825 */ /* 0x000fcc00078e001a */
[----:B------:R0:W-:Y:S04]  /*0670*/  STG.E.64 desc[UR6][R24.64], R28 ;  /* 0x0000001c18007986 */ /* 0x0001e8000c101b06 */
[----:B------:R-:W2:Y:S04]  /*0680*/  LDG.E.64 R30, desc[UR6][R30.64] ;  /* 0x000000061e1e7981 */ /* 0x000ea8000c1e1b00 */
[----:B-1----:R-:W2:Y:S02]  /*0690*/  LDG.E.64 R32, desc[UR6][R22.64] ;  /* 0x0000000616207981 */ /* 0x002ea4000c1e1b00 */
[----:B--2---:R-:W-:Y:S01]  /*06a0*/  DFMA R30, R32, R30, R28 ;  /* 0x0000001e201e722b */ /* 0x004fe2000000001c */
[----:B0-----:R-:W-:-:S06]  /*06b0*/  IMAD.WIDE.U32 R28, R8, 0x8, R26 ;  /* 0x00000008081c7825 */ /* 0x001fcc00078e001a */
[----:B------:R0:W-:Y:S04]  /*06c0*/  STG.E.64 desc[UR6][R24.64], R30 ;  /* 0x0000001e18007986 */ /* 0x0001e8000c101b06 */
[----:B------:R-:W2:Y:S04]  /*06d0*/  LDG.E.64 R32, desc[UR6][R28.64] ;  /* 0x000000061c207981 */ /* 0x000ea8000c1e1b00 */
[----:B------:R-:W2:Y:S01]  /*06e0*/  LDG.E.64 R34, desc[UR6][R22.64] ;  /* 0x0000000616227981 */ /* 0x000ea2000c1e1b00 */
[----:B------:R-:W-:Y:S01]  /*06f0*/  IADD3 R0, PT, PT, R0, 0x10, RZ ;  /* 0x0000001000007810 */ /* 0x000fe20007ffe0ff */
[----:B--2---:R-:W-:Y:S01]  /*0700*/  DFMA R34, R34, R32, R30 ;  /* 0x000000202222722b */ /* 0x004fe2000000001e */
[----:B------:R-:W-:-:S06]  /*0710*/  IMAD.WIDE.U32 R32, R10, 0x8, R26 ;  /* 0x000000080a207825 */ /* 0x000fcc00078e001a */
[----:B------:R0:W-:Y:S04]  /*0720*/  STG.E.64 desc[UR6][R24.64], R34 ;  /* 0x0000002218007986 */ /* 0x0001e8000c101b06 */
[----:B------:R-:W2:Y:S04]  /*0730*/  LDG.E.64 R32, desc[UR6][R32.64] ;  /* 0x0000000620207981 */ /* 0x000ea8000c1e1b00 */
[----:B------:R-:W2:Y:S01]  /*0740*/  LDG.E.64 R26, desc[UR6][R22.64] ;  /* 0x00000006161a7981 */ /* 0x000ea2000c1e1b00 */
[----:B------:R-:W-:Y:S01]  /*0750*/  ISETP.NE.AND P0, PT, R0, RZ, PT ;  /* 0x000000ff0000720c */ /* 0x000fe20003f05270 */
[C---:B------:R-:W-:Y:S01]  /*0760*/  IMAD R21, R4.reuse, 0x10, R21 ;  /* 0x0000001004157824 */ /* 0x040fe200078e0215 */
[----:B------:R-:W-:-:S02]  /*0770*/  LEA R12, R4, R12, 0x4 ;  /* 0x0000000c040c7211 */ /* 0x000fc400078e20ff */
[C---:B------:R-:W-:Y:S02]  /*0780*/  LEA R14, R4.reuse, R14, 0x4 ;  /* 0x0000000e040e7211 */ /* 0x040fe400078e20ff */
[C---:B------:R-:W-:Y:S02]  /*0790*/  LEA R5, R4.reuse, R5, 0x4 ;  /* 0x0000000504057211 */ /* 0x040fe400078e20ff */
[C---:B------:R-:W-:Y:S02]  /*07a0*/  LEA R7, R4.reuse, R7, 0x4 ;  /* 0x0000000704077211 */ /* 0x040fe400078e20ff */
[C---:B------:R-:W-:Y:S02]  /*07b0*/  LEA R9, R4.reuse, R9, 0x4 ;  /* 0x0000000904097211 */ /* 0x040fe400078e20ff */
[C---:B------:R-:W-:Y:S02]  /*07c0*/  LEA R11, R4.reuse, R11, 0x4 ;  /* 0x0000000b040b7211 */ /* 0x040fe400078e20ff */
        /* <DEDUP_REMOVED lines=8> */
[----:B------:R-:W-:Y:S01]  /*0850*/  LEA R10, R4, R10, 0x4 ;  /* 0x0000000a040a7211 */ /* 0x000fe200078e20ff */
[----:B--2---:R-:W-:-:S07]  /*0860*/  DFMA R32, R26, R32, R34 ;  /* 0x000000201a20722b */ /* 0x004fce0000000022 */
[----:B------:R0:W-:Y:S01]  /*0870*/  STG.E.64 desc[UR6][R24.64], R32 ;  /* 0x0000002018007986 */ /* 0x0001e2000c101b06 */
[----:B------:R-:W-:Y:S05]  /*0880*/  @P0 BRA `(.L_x_1) ;  /* 0xfffffff800700947 */ /* 0x000fea000383ffff */
[----:B------:R-:W1:Y:S02]  /*0890*/  LDCU UR4, c[0x0][0x39c] ;  /* 0x00007380ff0477ac */ /* 0x000e640008000800 */
[----:B-1----:R-:W-:-:S12]  /*08a0*/  ULOP3.LUT UR4, UR4, 0x7ffffff0, URZ, 0xc0, !UPT ;  /* 0x7ffffff004047892 */ /* 0x002fd8000f8ec0ff */
.L_x_0:
[----:B------:R-:W1:Y:S02]  /*08b0*/  LDC R0, c[0x0][0x39c] ;  /* 0x0000e700ff007b82 */ /* 0x000e640000000800 */
[----:B-1----:R-:W-:-:S13]  /*08c0*/  LOP3.LUT P0, R5, R0, 0xf, RZ, 0xc0, !PT ;  /* 0x0000000f00057812 */ /* 0x002fda000780c0ff */
[----:B------:R-:W-:Y:S05]  /*08d0*/  @!P0 EXIT ;  /* 0x000000000000894d */ /* 0x000fea0003800000 */
[----:B------:R-:W-:Y:S02]  /*08e0*/  ISETP.GE.U32.AND P0, PT, R5, 0x8, PT ;  /* 0x000000080500780c */ /* 0x000fe40003f06070 */
[----:B------:R-:W-:-:S04]  /*08f0*/  LOP3.LUT R2, R0, 0x7, RZ, 0xc0, !PT ;  /* 0x0000000700027812 */ /* 0x000fc800078ec0ff */
[----:B------:R-:W-:-:S07]  /*0900*/  ISETP.NE.AND P1, PT, R2, RZ, PT ;  /* 0x000000ff0200720c */ /* 0x000fce0003f25270 */
[----:B------:R-:W-:Y:S06]  /*0910*/  @!P0 BRA `(.L_x_2) ;  /* 0x0000000000cc8947 */ /* 0x000fec0003800000 */
[----:B------:R-:W1:Y:S01]  /*0920*/  LDC.64 R6, c[0x0][0x388] ;  /* 0x0000e200ff067b82 */ /* 0x000e620000000a00 */
[----:B------:R-:W-:Y:S01]  /*0930*/  IMAD R5, R4, UR4, R3 ;  /* 0x0000000404057c24 */ /* 0x000fe2000f8e0203 */
[----:B------:R-:W2:Y:S04]  /*0940*/  LDG.E.64 R8, desc[UR6][R22.64] ;  /* 0x0000000616087981 */ /* 0x000ea8000c1e1b00 */
[----:B------:R-:W2:Y:S01]  /*0950*/  LDG.E.64 R12, desc[UR6][R24.64] ;  /* 0x00000006180c7981 */ /* 0x000ea2000c1e1b00 */
[----:B-1----:R-:W-:-:S06]  /*0960*/  IMAD.WIDE.U32 R10, R5, 0x8, R6 ;  /* 0x00000008050a7825 */ /* 0x002fcc00078e0006 */
[----:B------:R-:W2:Y:S01]  /*0970*/  LDG.E.64 R10, desc[UR6][R10.64] ;  /* 0x000000060a0a7981 */ /* 0x000ea2000c1e1b00 */
[----:B------:R-:W-:-:S05]  /*0980*/  IADD3 R5, PT, PT, R5, R4, RZ ;  /* 0x0000000405057210 */ /* 0x000fca0007ffe0ff */
[----:B------:R-:W-:Y:S01]  /*0990*/  IMAD.WIDE.U32 R14, R5, 0x8, R6 ;  /* 0x00000008050e7825 */ /* 0x000fe200078e0006 */
[----:B--2---:R-:W-:-:S07]  /*09a0*/  DFMA R8, R8, R10, R12 ;  /* 0x0000000a0808722b */ /* 0x004fce000000000c */
[----:B------:R1:W-:Y:S04]  /*09b0*/  STG.E.64 desc[UR6][R24.64], R8 ;  /* 0x0000000818007986 */ /* 0x0003e8000c101b06 */
[----:B------:R-:W2:Y:S04]  /*09c0*/  LDG.E.64 R14, desc[UR6][R14.64] ;  /* 0x000000060e0e7981 */ /* 0x000ea8000c1e1b00 */
[----:B------:R-:W2:Y:S01]  /*09d0*/  LDG.E.64 R12, desc[UR6][R22.64] ;  /* 0x00000006160c7981 */ /* 0x000ea2000c1e1b00 */
[----:B------:R-:W-:-:S05]  /*09e0*/  IADD3 R5, PT, PT, R5, R4, RZ ;  /* 0x0000000405057210 */ /* 0x000fca0007ffe0ff */
[----:B------:R-:W-:Y:S01]  /*09f0*/  IMAD.WIDE.U32 R16, R5, 0x8, R6 ;  /* 0x0000000805107825 */ /* 0x000fe200078e0006 */
[----:B--2---:R-:W-:-:S07]  /*0a00*/  DFMA R12, R12, R14, R8 ;  /* 0x0000000e0c0c722b */ /* 0x004fce0000000008 */
[----:B------:R2:W-:Y:S04]  /*0a10*/  STG.E.64 desc[UR6][R24.64], R12 ;  /* 0x0000000c18007986 */ /* 0x0005e8000c101b06 */
[----:B------:R-:W3:Y:S04]  /*0a20*/  LDG.E.64 R16, desc[UR6][R16.64] ;  /* 0x0000000610107981 */ /* 0x000ee8000c1e1b00 */
[----:B------:R-:W3:Y:S01]  /*0a30*/  LDG.E.64 R10, desc[UR6][R22.64] ;  /* 0x00000006160a7981 */ /* 0x000ee2000c1e1b00 */
[----:B------:R-:W-:-:S05]  /*0a40*/  IADD3 R5, PT, PT, R5, R4, RZ ;  /* 0x0000000405057210 */ /* 0x000fca0007ffe0ff */
[----:B------:R-:W-:Y:S01]  /*0a50*/  IMAD.WIDE.U32 R18, R5, 0x8, R6 ;  /* 0x0000000805127825 */ /* 0x000fe200078e0006 */
[----:B---3--:R-:W-:-:S07]  /*0a60*/  DFMA R10, R10, R16, R12 ;  /* 0x000000100a0a722b */ /* 0x008fce000000000c */
[----:B------:R3:W-:Y:S04]  /*0a70*/  STG.E.64 desc[UR6][R24.64], R10 ;  /* 0x0000000a18007986 */ /* 0x0007e8000c101b06 */
[----:B------:R-:W4:Y:S04]  /*0a80*/  LDG.E.64 R18, desc[UR6][R18.64] ;  /* 0x0000000612127981 */ /* 0x000f28000c1e1b00 */
[----:B-1----:R-:W4:Y:S01]  /*0a90*/  LDG.E.64 R8, desc[UR6][R22.64] ;  /* 0x0000000616087981 */ /* 0x002f22000c1e1b00 */
[----:B------:R-:W-:-:S04]  /*0aa0*/  IMAD.IADD R5, R5, 0x1, R4 ;  /* 0x0000000105057824 */ /* 0x000fc800078e0204 */
[----:B------:R-:W-:Y:S01]  /*0ab0*/  IMAD.WIDE.U32 R14, R5, 0x8, R6 ;  /* 0x00000008050e7825 */ /* 0x000fe200078e0006 */
[----:B----4-:R-:W-:-:S07]  /*0ac0*/  DFMA R8, R8, R18, R10 ;  /* 0x000000120808722b */ /* 0x010fce000000000a */
[----:B------:R1:W-:Y:S04]  /*0ad0*/  STG.E.64 desc[UR6][R24.64], R8 ;  /* 0x0000000818007986 */ /* 0x0003e8000c101b06 */
[----:B------:R-:W4:Y:S04]  /*0ae0*/  LDG.E.64 R14, desc[UR6][R14.64] ;  /* 0x000000060e0e7981 */ /* 0x000f28000c1e1b00 */
[----:B--2---:R-:W4:Y:S01]  /*0af0*/  LDG.E.64 R12, desc[UR6][R22.64] ;  /* 0x00000006160c7981 */ /* 0x004f22000c1e1b00 */
[----:B------:R-:W-:-:S05]  /*0b00*/  IADD3 R5, PT, PT, R5, R4, RZ ;  /* 0x0000000405057210 */ /* 0x000fca0007ffe0ff */
[----:B------:R-:W-:Y:S01]  /*0b10*/  IMAD.WIDE.U32 R16, R5, 0x8, R6 ;  /* 0x0000000805107825 */ /* 0x000fe200078e0006 */
[----:B----4-:R-:W-:-:S07]  /*0b20*/  DFMA R12, R12, R14, R8 ;  /* 0x0000000e0c0c722b */ /* 0x010fce0000000008 */
[----:B------:R2:W-:Y:S04]  /*0b30*/  STG.E.64 desc[UR6][R24.64], R12 ;  /* 0x0000000c18007986 */ /* 0x0005e8000c101b06 */
[----:B------:R-:W4:Y:S04]  /*0b40*/  LDG.E.64 R16, desc[UR6][R16.64] ;  /* 0x0000000610107981 */ /* 0x000f28000c1e1b00 */
[----:B---3--:R-:W4:Y:S01]  /*0b50*/  LDG.E.64 R10, desc[UR6][R22.64] ;  /* 0x00000006160a7981 */ /* 0x008f22000c1e1b00 */
[----:B------:R-:W-:-:S05]  /*0b60*/  IADD3 R5, PT, PT, R5, R4, RZ ;  /* 0x0000000405057210 */ /* 0x000fca0007ffe0ff */
[----:B------:R-:W-:Y:S01]  /*0b70*/  IMAD.WIDE.U32 R18, R5, 0x8, R6 ;  /* 0x0000000805127825 */ /* 0x000fe200078e0006 */
[----:B----4-:R-:W-:-:S07]  /*0b80*/  DFMA R10, R10, R16, R12 ;  /* 0x000000100a0a722b */ /* 0x010fce000000000c */
[----:B------:R3:W-:Y:S04]  /*0b90*/  STG.E.64 desc[UR6][R24.64], R10 ;  /* 0x0000000a18007986 */ /* 0x0007e8000c101b06 */
[----:B------:R-:W4:Y:S04]  /*0ba0*/  LDG.E.64 R18, desc[UR6][R18.64] ;  /* 0x0000000612127981 */ /* 0x000f28000c1e1b00 */
[----:B-1----:R-:W4:Y:S01]  /*0bb0*/  LDG.E.64 R8, desc[UR6][R22.64] ;  /* 0x0000000616087981 */ /* 0x002f22000c1e1b00 */
[----:B------:R-:W-:-:S05]  /*0bc0*/  IADD3 R5, PT, PT, R5, R4, RZ ;  /* 0x0000000405057210 */ /* 0x000fca0007ffe0ff */
[----:B--2---:R-:W-:Y:S01]  /*0bd0*/  IMAD.WIDE.U32 R12, R5, 0x8, R6 ;  /* 0x00000008050c7825 */ /* 0x004fe200078e0006 */
[----:B----4-:R-:W-:-:S07]  /*0be0*/  DFMA R8, R8, R18, R10 ;  /* 0x000000120808722b */ /* 0x010fce000000000a */
[----:B------:R3:W-:Y:S04]  /*0bf0*/  STG.E.64 desc[UR6][R24.64], R8 ;  /* 0x0000000818007986 */ /* 0x0007e8000c101b06 */
[----:B------:R-:W2:Y:S04]  /*0c00*/  LDG.E.64 R12, desc[UR6][R12.64] ;  /* 0x000000060c0c7981 */ /* 0x000ea8000c1e1b00 */
[----:B------:R-:W2:Y:S01]  /*0c10*/  LDG.E.64 R6, desc[UR6][R22.64] ;  /* 0x0000000616067981 */ /* 0x000ea2000c1e1b00 */
[----:B------:R-:W-:Y:S01]  /*0c20*/  UIADD3 UR4, UPT, UPT, UR4, 0x8, URZ ;  /* 0x0000000804047890 */ /* 0x000fe2000fffe0ff */
[----:B--2---:R-:W-:-:S07]  /*0c30*/  DFMA R6, R6, R12, R8 ;  /* 0x0000000c0606722b */ /* 0x004fce0000000008 */
[----:B------:R3:W-:Y:S04]  /*0c40*/  STG.E.64 desc[UR6][R24.64], R6 ;  /* 0x0000000618007986 */ /* 0x0007e8000c101b06 */
.L_x_2:
[----:B------:R-:W-:Y:S05]  /*0c50*/  @!P1 EXIT ;  /* 0x000000000000994d */ /* 0x000fea0003800000 */
[----:B------:R-:W-:Y:S02]  /*0c60*/  ISETP.GE.U32.AND P0, PT, R2, 0x4, PT ;  /* 0x000000040200780c */ /* 0x000fe40003f06070 */
[----:B------:R-:W-:-:S04]  /*0c70*/  LOP3.LUT R0, R0, 0x3, RZ, 0xc0, !PT ;  /* 0x0000000300007812 */ /* 0x000fc800078ec0ff */
[----:B------:R-:W-:-:S07]  /*0c80*/  ISETP.NE.AND P1, PT, R0, RZ, PT ;  /* 0x000000ff0000720c */ /* 0x000fce0003f25270 */
[----:B------:R-:W-:Y:S06]  /*0c90*/  @!P0 BRA `(.L_x_3) ;  /* 0x00000000006c8947 */ /* 0x000fec0003800000 */
[----:B---3--:R-:W1:Y:S01]  /*0ca0*/  LDC.64 R6, c[0x0][0x388] ;  /* 0x0000e200ff067b82 */ /* 0x008e620000000a00 */
[----:B------:R-:W-:Y:S01]  /*0cb0*/  IMAD R5, R4, UR4, R3 ;  /* 0x0000000404057c24 */ /* 0x000fe2000f8e0203 */
[----:B------:R-:W2:Y:S04]  /*0cc0*/  LDG.E.64 R8, desc[UR6][R22.64] ;  /* 0x0000000616087981 */ /* 0x000ea8000c1e1b00 */
[----:B------:R-:W2:Y:S01]  /*0cd0*/  LDG.E.64 R12, desc[UR6][R24.64] ;  /* 0x00000006180c7981 */ /* 0x000ea2000c1e1b00 */
[----:B-1----:R-:W-:-:S05]  /*0ce0*/  IMAD.WIDE.U32 R14, R5, 0x8, R6 ;  /* 0x00000008050e7825 */ /* 0x002fca00078e0006 */
        /* <DEDUP_REMOVED lines=14> */
[----:B-1----:R-:W-:Y:S01]  /*0dd0*/  IMAD.WIDE.U32 R8, R5, 0x8, R6 ;  /* 0x0000000805087825 */ /* 0x002fe200078e0006 */
[----:B---3--:R-:W-:-:S07]  /*0de0*/  DFMA R12, R12, R14, R10 ;  /* 0x0000000e0c0c722b */ /* 0x008fce000000000a */
[----:B------:R2:W-:Y:S04]  /*0df0*/  STG.E.64 desc[UR6][R24.64], R12 ;  /* 0x0000000c18007986 */ /* 0x0005e8000c101b06 */
[----:B------:R-:W3:Y:S04]  /*0e00*/  LDG.E.64 R8, desc[UR6][R8.64] ;  /* 0x0000000608087981 */ /* 0x000ee8000c1e1b00 */
[----:B------:R-:W3:Y:S01]  /*0e10*/  LDG.E.64 R6, desc[UR6][R22.64] ;  /* 0x0000000616067981 */ /* 0x000ee2000c1e1b00 */
[----:B------:R-:W-:Y:S01]  /*0e20*/  UIADD3 UR4, UPT, UPT, UR4, 0x4, URZ ;  /* 0x0000000404047890 */ /* 0x000fe2000fffe0ff */
[----:B---3--:R-:W-:-:S07]  /*0e30*/  DFMA R6, R6, R8, R12 ;  /* 0x000000080606722b */ /* 0x008fce000000000c */
[----:B------:R2:W-:Y:S04]  /*0e40*/  STG.E.64 desc[UR6][R24.64], R6 ;  /* 0x0000000618007986 */ /* 0x0005e8000c101b06 */
.L_x_3:
[----:B------:R-:W-:Y:S05]  /*0e50*/  @!P1 EXIT ;  /* 0x000000000000994d */ /* 0x000fea0003800000 */
[----:B--23--:R1:W5:Y:S01]  /*0e60*/  LDG.E.64 R6, desc[UR6][R24.64] ;  /* 0x0000000618067981 */ /* 0x00c362000c1e1b00 */
[----:B------:R-:W2:Y:S01]  /*0e70*/  LDC.64 R10, c[0x0][0x388] ;  /* 0x0000e200ff0a7b82 */ /* 0x000ea20000000a00 */
[----:B------:R-:W-:Y:S01]  /*0e80*/  IMAD R5, R4, UR4, R3 ;  /* 0x0000000404057c24 */ /* 0x000fe2000f8e0203 */
[----:B------:R-:W-:-:S07]  /*0e90*/  IADD3 R0, PT, PT, -R0, RZ, RZ ;  /* 0x000000ff00007210 */ /* 0x000fce0007ffe1ff */
.L_x_4:
[C---:B--2---:R-:W-:Y:S01]  /*0ea0*/  IMAD.WIDE.U32 R8, R5.reuse, 0x8, R10 ;  /* 0x0000000805087825 */ /* 0x044fe200078e000a */
[----:B------:R-:W2:Y:S05]  /*0eb0*/  LDG.E.64 R2, desc[UR6][R22.64] ;  /* 0x0000000616027981 */ /* 0x000eaa000c1e1b00 */
[----:B------:R-:W2:Y:S01]  /*0ec0*/  LDG.E.64 R8, desc[UR6][R8.64] ;  /* 0x0000000608087981 */ /* 0x000ea2000c1e1b00 */
[----:B------:R-:W-:Y:S02]  /*0ed0*/  IADD3 R0, PT, PT, R0, 0x1, RZ ;  /* 0x0000000100007810 */ /* 0x000fe40007ffe0ff */
[----:B------:R-:W-:Y:S02]  /*0ee0*/  IADD3 R5, PT, PT, R5, R4, RZ ;  /* 0x0000000405057210 */ /* 0x000fe40007ffe0ff */
[----:B------:R-:W-:Y:S01]  /*0ef0*/  ISETP.NE.AND P0, PT, R0, RZ, PT ;  /* 0x000000ff0000720c */ /* 0x000fe20003f05270 */
[----:B--23-5:R-:W-:-:S07]  /*0f00*/  DFMA R6, R2, R8, R6 ;  /* 0x000000080206722b */ /* 0x02cfce0000000006 */
[----:B------:R3:W-:Y:S05]  /*0f10*/  STG.E.64 desc[UR6][R24.64], R6 ;  /* 0x0000000618007986 */ /* 0x0007ea000c101b06 */
[----:B------:R-:W-:Y:S05]  /*0f20*/  @P0 BRA `(.L_x_4) ;  /* 0xfffffffc00dc0947 */ /* 0x000fea000383ffff */
[----:B------:R-:W-:Y:S05]  /*0f30*/  EXIT ;  /* 0x000000000000794d */ /* 0x000fea0003800000 */
.L_x_5:
[----:B------:R-:W-:-:S00]  /*0f40*/  BRA `(.L_x_5) ;  /* 0xfffffffc00fc7947 */ /* 0x000fc0000383ffff */
[----:B------:R-:W-:-:S00]  /*0f50*/  NOP ;  /* 0x0000000000007918 */ /* 0x000fc00000000000 */
        /* <DEDUP_REMOVED lines=10> */
.L_x_7:


//--------------------- .text._ZN5mopmc9functions4cuda17selectStateValuesEPKdPdPKiPii --------------------------
	.section	.text._ZN5mopmc9functions4cuda17selectStateValuesEPKdPdPKiPii,"ax",@progbits
	.align	128
        .global         _ZN5mopmc9functions4cuda17selectStateValuesEPKdPdPKiPii
        .type           _ZN5mopmc9functions4cuda17selectStateValuesEPKdPdPKiPii,@function
        .size           _ZN5mopmc9functions4cuda17selectStateValuesEPKdPdPKiPii,(.L_x_8 - _ZN5mopmc9functions4cuda17selectStateValuesEPKdPdPKiPii)
        .other          _ZN5mopmc9functions4cuda17selectStateValuesEPKdPdPKiPii,@"STO_CUDA_ENTRY STV_DEFAULT"
_ZN5mopmc9functions4cuda17selectStateValuesEPKdPdPKiPii:
.text._ZN5mopmc9functions4cuda17selectStateValuesEPKdPdPKiPii:
[----:B------:R-:W-:Y:S01]  /*0000*/  LDC R1, c[0x0][0x37c] ;  /* 0x0000df00ff017b82 */ /* 0x000fe20000000800 */
[----:B------:R-:W0:Y:S07]  /*0010*/  S2R R11, SR_TID.X ;  /* 0x00000000000b7919 */ /* 0x000e2e0000002100 */
[----:B------:R-:W0:Y:S01]  /*0020*/  S2UR UR4, SR_CTAID.X ;  /* 0x00000000000479c3 */ /* 0x000e220000002500 */
[----:B------:R-:W1:Y:S07]  /*0030*/  LDCU UR5, c[0x0][0x3a0] ;  /* 0x00007400ff0577ac */ /* 0x000e6e0008000800 */
[----:B------:R-:W0:Y:S02]  /*0040*/  LDC R0, c[0x0][0x360] ;  /* 0x0000d800ff007b82 */ /* 0x000e240000000800 */
[----:B0-----:R-:W-:-:S05]  /*0050*/  IMAD R11, R0, UR4, R11 ;  /* 0x00000004000b7c24 */ /* 0x001fca000f8e020b */
[----:B-1----:R-:W-:-:S13]  /*0060*/  ISETP.GE.U32.AND P0, PT, R11, UR5, PT ;  /* 0x000000050b007c0c */ /* 0x002fda000bf06070 */
[----:B------:R-:W-:Y:S05]  /*0070*/  @P0 EXIT ;  /* 0x000000000000094d */ /* 0x000fea0003800000 */
[----:B------:R-:W0:Y:S01]  /*0080*/  LDC.64 R2, c[0x0][0x390] ;  /* 0x0000e400ff027b82 */ /* 0x000e220000000a00 */
[----:B------:R-:W1:Y:S07]  /*0090*/  LDCU.64 UR4, c[0x0][0x358] ;  /* 0x00006b00ff0477ac */ /* 0x000e6e0008000a00 */
[----:B------:R-:W2:Y:S08]  /*00a0*/  LDC.64 R4, c[0x0][0x398] ;  /* 0x0000e600ff047b82 */ /* 0x000eb00000000a00 */
[----:B------:R-:W3:Y:S01]  /*00b0*/  LDC.64 R6, c[0x0][0x380] ;  /* 0x0000e000ff067b82 */ /* 0x000ee20000000a00 */
[----:B0-----:R-:W-:-:S06]  /*00c0*/  IMAD.WIDE.U32 R2, R11, 0x4, R2 ;  /* 0x000000040b027825 */ /* 0x001fcc00078e0002 */
[----:B-1----:R-:W4:Y:S01]  /*00d0*/  LDG.E R2, desc[UR4][R2.64] ;  /* 0x0000000402027981 */ /* 0x002f22000c1e1900 */
[----:B--2---:R-:W-:-:S06]  /*00e0*/  IMAD.WIDE.U32 R4, R11, 0x4, R4 ;  /* 0x000000040b047825 */ /* 0x004fcc00078e0004 */
[----:B------:R-:W4:Y:S02]  /*00f0*/  LDG.E R5, desc[UR4][R4.64] ;  /* 0x0000000404057981 */ /* 0x000f24000c1e1900 */
[----:B----4-:R-:W-:-:S05]  /*0100*/  IADD3 R9, PT, PT, R2, R5, RZ ;  /* 0x0000000502097210 */ /* 0x010fca0007ffe0ff */
[----:B---3--:R-:W-:Y:S02]  /*0110*/  IMAD.WIDE R6, R9, 0x8, R6 ;  /* 0x0000000809067825 */ /* 0x008fe400078e0206 */
[----:B------:R-:W0:Y:S04]  /*0120*/  LDC.64 R8, c[0x0][0x388] ;  /* 0x0000e200ff087b82 */ /* 0x000e280000000a00 */
[----:B------:R-:W2:Y:S01]  /*0130*/  LDG.E.64 R6, desc[UR4][R6.64] ;  /* 0x0000000406067981 */ /* 0x000ea2000c1e1b00 */
[----:B0-----:R-:W-:-:S05]  /*0140*/  IMAD.WIDE.U32 R8, R11, 0x8, R8 ;  /* 0x000000080b087825 */ /* 0x001fca00078e0008 */
[----:B--2---:R-:W-:Y:S01]  /*0150*/  STG.E.64 desc[UR4][R8.64], R6 ;  /* 0x0000000608007986 */ /* 0x004fe2000c101b04 */
[----:B------:R-:W-:Y:S05]  /*0160*/  EXIT ;  /* 0x000000000000794d */ /* 0x000fea0003800000 */
.L_x_6:
        /* <DEDUP_REMOVED lines=9> */
.L_x_8:


//--------------------- .nv.shared.reserved.0     --------------------------
	.section	.nv.shared.reserved.0,"aw",@nobits
	.weak		__nv_reservedSMEM_offset_0_alias
	.size		__nv_reservedSMEM_offset_0_alias, 0, 64
	.other		__nv_reservedSMEM_offset_0_alias,@"STO_CUDA_RESERVED_SHARED STV_DEFAULT"
__nv_reservedSMEM_offset_0_alias:
	.zero		0
	.zero		64


//--------------------- .nv.constant0._ZN5mopmc9functions4cuda9aggregateEPKdS3_Pdii --------------------------
	.section	.nv.constant0._ZN5mopmc9functions4cuda9aggregateEPKdS3_Pdii,"a",@progbits
	.sectionflags	@""
	.align	4
.nv.constant0._ZN5mopmc9functions4cuda9aggregateEPKdS3_Pdii:
	.zero		928


//--------------------- .nv.constant0._ZN5mopmc9functions4cuda17selectStateValuesEPKdPdPKiPii --------------------------
	.section	.nv.constant0._ZN5mopmc9functions4cuda17selectStateValuesEPKdPdPKiPii,"a",@progbits
	.sectionflags	@""
	.align	4
.nv.constant0._ZN5mopmc9functions4cuda17selectStateValuesEPKdPdPKiPii:
	.zero		932


//--------------------- SYMBOLS --------------------------

	.type		.nv.reservedSmem.offset0,@object
	.size		.nv.reservedSmem.offset0,0x4
